//
// Generated by NVIDIA NVVM Compiler
//
// Compiler Build ID: CL-36424714
// Cuda compilation tools, release 13.0, V13.0.88
// Based on NVVM 20.0.0
//

.version 9.0
.target sm_100
.address_size 64

	// .globl	_Z15matrix_multiplyIiiEvPKT_S2_PS0_T0_

.visible .entry _Z15matrix_multiplyIiiEvPKT_S2_PS0_T0_(
	.param .u64 .ptr .align 1 _Z15matrix_multiplyIiiEvPKT_S2_PS0_T0__param_0,
	.param .u64 .ptr .align 1 _Z15matrix_multiplyIiiEvPKT_S2_PS0_T0__param_1,
	.param .u64 .ptr .align 1 _Z15matrix_multiplyIiiEvPKT_S2_PS0_T0__param_2,
	.param .u32 _Z15matrix_multiplyIiiEvPKT_S2_PS0_T0__param_3
)
{
	.reg .pred 	%p<10>;
	.reg .b32 	%r<156>;
	.reg .b64 	%rd<69>;

	ld.param.u64 	%rd4, [_Z15matrix_multiplyIiiEvPKT_S2_PS0_T0__param_0];
	ld.param.u64 	%rd5, [_Z15matrix_multiplyIiiEvPKT_S2_PS0_T0__param_1];
	ld.param.u64 	%rd3, [_Z15matrix_multiplyIiiEvPKT_S2_PS0_T0__param_2];
	ld.param.u32 	%r56, [_Z15matrix_multiplyIiiEvPKT_S2_PS0_T0__param_3];
	cvta.to.global.u64 	%rd1, %rd5;
	cvta.to.global.u64 	%rd2, %rd4;
	mov.u32 	%r58, %ctaid.y;
	mov.u32 	%r59, %ntid.y;
	mov.u32 	%r60, %tid.y;
	mad.lo.s32 	%r1, %r58, %r59, %r60;
	mov.u32 	%r61, %ctaid.x;
	mov.u32 	%r62, %ntid.x;
	mul.lo.s32 	%r2, %r61, %r62;
	mov.u32 	%r3, %tid.x;
	add.s32 	%r4, %r2, %r3;
	setp.lt.s32 	%p1, %r56, 1;
	mov.b32 	%r155, 0;
	@%p1 bra 	$L__BB0_12;
	mul.lo.s32 	%r5, %r56, %r1;
	and.b32  	%r6, %r56, 7;
	setp.lt.u32 	%p2, %r56, 8;
	mov.b32 	%r150, 0;
	mov.u32 	%r155, %r150;
	@%p2 bra 	$L__BB0_4;
	and.b32  	%r150, %r56, 2147483640;
	neg.s32 	%r144, %r150;
	add.s32 	%r66, %r3, %r56;
	add.s32 	%r143, %r66, %r2;
	shl.b32 	%r10, %r56, 3;
	shl.b32 	%r67, %r56, 1;
	add.s32 	%r142, %r4, %r67;
	mad.lo.s32 	%r141, %r56, 3, %r4;
	shl.b32 	%r68, %r56, 2;
	add.s32 	%r140, %r4, %r68;
	mad.lo.s32 	%r139, %r56, 5, %r4;
	mad.lo.s32 	%r138, %r56, 6, %r4;
	mad.lo.s32 	%r137, %r56, 7, %r4;
	add.s32 	%r135, %r5, 3;
	mov.b32 	%r155, 0;
	mov.u32 	%r136, %r4;
$L__BB0_3:
	.pragma "nounroll";
	add.s32 	%r69, %r135, -3;
	mul.wide.u32 	%rd6, %r69, 4;
	add.s64 	%rd7, %rd2, %rd6;
	ld.global.u32 	%r70, [%rd7];
	mul.wide.u32 	%rd8, %r136, 4;
	add.s64 	%rd9, %rd1, %rd8;
	ld.global.u32 	%r71, [%rd9];
	mad.lo.s32 	%r72, %r71, %r70, %r155;
	add.s32 	%r73, %r135, -2;
	mul.wide.u32 	%rd10, %r73, 4;
	add.s64 	%rd11, %rd2, %rd10;
	ld.global.u32 	%r74, [%rd11];
	mul.wide.u32 	%rd12, %r143, 4;
	add.s64 	%rd13, %rd1, %rd12;
	ld.global.u32 	%r75, [%rd13];
	mad.lo.s32 	%r76, %r75, %r74, %r72;
	add.s32 	%r77, %r135, -1;
	mul.wide.u32 	%rd14, %r77, 4;
	add.s64 	%rd15, %rd2, %rd14;
	ld.global.u32 	%r78, [%rd15];
	mul.wide.u32 	%rd16, %r142, 4;
	add.s64 	%rd17, %rd1, %rd16;
	ld.global.u32 	%r79, [%rd17];
	mad.lo.s32 	%r80, %r79, %r78, %r76;
	add.s32 	%r81, %r135, 4;
	mul.wide.u32 	%rd18, %r135, 4;
	add.s64 	%rd19, %rd2, %rd18;
	ld.global.u32 	%r82, [%rd19];
	mul.wide.u32 	%rd20, %r141, 4;
	add.s64 	%rd21, %rd1, %rd20;
	ld.global.u32 	%r83, [%rd21];
	mad.lo.s32 	%r84, %r83, %r82, %r80;
	add.s32 	%r85, %r135, 1;
	mul.wide.u32 	%rd22, %r85, 4;
	add.s64 	%rd23, %rd2, %rd22;
	ld.global.u32 	%r86, [%rd23];
	mul.wide.u32 	%rd24, %r140, 4;
	add.s64 	%rd25, %rd1, %rd24;
	ld.global.u32 	%r87, [%rd25];
	mad.lo.s32 	%r88, %r87, %r86, %r84;
	add.s32 	%r89, %r135, 2;
	mul.wide.u32 	%rd26, %r89, 4;
	add.s64 	%rd27, %rd2, %rd26;
	ld.global.u32 	%r90, [%rd27];
	mul.wide.u32 	%rd28, %r139, 4;
	add.s64 	%rd29, %rd1, %rd28;
	ld.global.u32 	%r91, [%rd29];
	mad.lo.s32 	%r92, %r91, %r90, %r88;
	add.s32 	%r93, %r135, 3;
	mul.wide.u32 	%rd30, %r93, 4;
	add.s64 	%rd31, %rd2, %rd30;
	ld.global.u32 	%r94, [%rd31];
	mul.wide.u32 	%rd32, %r138, 4;
	add.s64 	%rd33, %rd1, %rd32;
	ld.global.u32 	%r95, [%rd33];
	mad.lo.s32 	%r96, %r95, %r94, %r92;
	mul.wide.u32 	%rd34, %r81, 4;
	add.s64 	%rd35, %rd2, %rd34;
	ld.global.u32 	%r97, [%rd35];
	mul.wide.u32 	%rd36, %r137, 4;
	add.s64 	%rd37, %rd1, %rd36;
	ld.global.u32 	%r98, [%rd37];
	mad.lo.s32 	%r155, %r98, %r97, %r96;
	add.s32 	%r144, %r144, 8;
	add.s32 	%r143, %r143, %r10;
	add.s32 	%r142, %r142, %r10;
	add.s32 	%r141, %r141, %r10;
	add.s32 	%r140, %r140, %r10;
	add.s32 	%r139, %r139, %r10;
	add.s32 	%r138, %r138, %r10;
	add.s32 	%r137, %r137, %r10;
	add.s32 	%r136, %r136, %r10;
	add.s32 	%r135, %r135, 8;
	setp.ne.s32 	%p3, %r144, 0;
	@%p3 bra 	$L__BB0_3;
$L__BB0_4:
	setp.eq.s32 	%p4, %r6, 0;
	@%p4 bra 	$L__BB0_12;
	and.b32  	%r43, %r56, 3;
	setp.lt.u32 	%p5, %r6, 4;
	@%p5 bra 	$L__BB0_7;
	add.s32 	%r100, %r150, %r5;
	mul.wide.u32 	%rd38, %r100, 4;
	add.s64 	%rd39, %rd2, %rd38;
	ld.global.u32 	%r101, [%rd39];
	mad.lo.s32 	%r102, %r150, %r56, %r4;
	mul.wide.u32 	%rd40, %r102, 4;
	add.s64 	%rd41, %rd1, %rd40;
	ld.global.u32 	%r103, [%rd41];
	mad.lo.s32 	%r104, %r103, %r101, %r155;
	add.s32 	%r105, %r100, 1;
	mul.wide.u32 	%rd42, %r105, 4;
	add.s64 	%rd43, %rd2, %rd42;
	ld.global.u32 	%r106, [%rd43];
	add.s32 	%r107, %r102, %r56;
	mul.wide.u32 	%rd44, %r107, 4;
	add.s64 	%rd45, %rd1, %rd44;
	ld.global.u32 	%r108, [%rd45];
	mad.lo.s32 	%r109, %r108, %r106, %r104;
	add.s32 	%r110, %r100, 2;
	mul.wide.u32 	%rd46, %r110, 4;
	add.s64 	%rd47, %rd2, %rd46;
	ld.global.u32 	%r111, [%rd47];
	add.s32 	%r112, %r107, %r56;
	mul.wide.u32 	%rd48, %r112, 4;
	add.s64 	%rd49, %rd1, %rd48;
	ld.global.u32 	%r113, [%rd49];
	mad.lo.s32 	%r114, %r113, %r111, %r109;
	add.s32 	%r115, %r100, 3;
	mul.wide.u32 	%rd50, %r115, 4;
	add.s64 	%rd51, %rd2, %rd50;
	ld.global.u32 	%r116, [%rd51];
	add.s32 	%r117, %r112, %r56;
	mul.wide.u32 	%rd52, %r117, 4;
	add.s64 	%rd53, %rd1, %rd52;
	ld.global.u32 	%r118, [%rd53];
	mad.lo.s32 	%r155, %r118, %r116, %r114;
	add.s32 	%r150, %r150, 4;
$L__BB0_7:
	setp.eq.s32 	%p6, %r43, 0;
	@%p6 bra 	$L__BB0_12;
	setp.eq.s32 	%p7, %r43, 1;
	@%p7 bra 	$L__BB0_10;
	add.s32 	%r120, %r150, %r5;
	mul.wide.u32 	%rd54, %r120, 4;
	add.s64 	%rd55, %rd2, %rd54;
	ld.global.u32 	%r121, [%rd55];
	mad.lo.s32 	%r122, %r150, %r56, %r4;
	mul.wide.u32 	%rd56, %r122, 4;
	add.s64 	%rd57, %rd1, %rd56;
	ld.global.u32 	%r123, [%rd57];
	mad.lo.s32 	%r124, %r123, %r121, %r155;
	add.s32 	%r125, %r120, 1;
	mul.wide.u32 	%rd58, %r125, 4;
	add.s64 	%rd59, %rd2, %rd58;
	ld.global.u32 	%r126, [%rd59];
	add.s32 	%r127, %r122, %r56;
	mul.wide.u32 	%rd60, %r127, 4;
	add.s64 	%rd61, %rd1, %rd60;
	ld.global.u32 	%r128, [%rd61];
	mad.lo.s32 	%r155, %r128, %r126, %r124;
	add.s32 	%r150, %r150, 2;
$L__BB0_10:
	and.b32  	%r129, %r56, 1;
	setp.eq.b32 	%p8, %r129, 1;
	not.pred 	%p9, %p8;
	@%p9 bra 	$L__BB0_12;
	add.s32 	%r130, %r150, %r5;
	mul.wide.u32 	%rd62, %r130, 4;
	add.s64 	%rd63, %rd2, %rd62;
	ld.global.u32 	%r131, [%rd63];
	mad.lo.s32 	%r132, %r150, %r56, %r4;
	mul.wide.u32 	%rd64, %r132, 4;
	add.s64 	%rd65, %rd1, %rd64;
	ld.global.u32 	%r133, [%rd65];
	mad.lo.s32 	%r155, %r133, %r131, %r155;
$L__BB0_12:
	cvta.to.global.u64 	%rd66, %rd3;
	mad.lo.s32 	%r134, %r56, %r1, %r4;
	mul.wide.u32 	%rd67, %r134, 4;
	add.s64 	%rd68, %rd66, %rd67;
	st.global.u32 	[%rd68], %r155;
	ret;

}


// ===== COMPILED SASS (sm_100) =====

	.target	sm_100

	.elftype	@"ET_EXEC"


//--------------------- .note.nv.tkinfo           --------------------------
	.section	.note.nv.tkinfo,"",@"SHT_NOTE"
	.sectionflags	@"SHF_NOTE_NV_TKINFO"
	.tkinfo
        /*0018*/ 	.word	0x00000002
        /*0030*/ 	.string	""
        /*0030*/ 	.string	"ptxas"
        /*0030*/ 	.string	"Cuda compilation tools, release 13.0, V13.0.88"
        /*0030*/ 	.string	"Build cuda_13.0.r13.0/compiler.36424714_0"
        /*0030*/ 	.string	"-arch sm_100 -m 64 "



//--------------------- .note.nv.cuinfo           --------------------------
	.section	.note.nv.cuinfo,"",@"SHT_NOTE"
	.sectionflags	@"SHF_NOTE_NV_CUINFO"
        /*0018*/ 	.short	0x0002
        /*001a*/ 	.short	0x0064
        /*001c*/ 	.short	0x0082
	.zero		2


//--------------------- .nv.info                  --------------------------
	.section	.nv.info,"",@"SHT_CUDA_INFO"
	.align	4


	//----- nvinfo : EIATTR_REGCOUNT
	.align		4
        /*0000*/ 	.byte	0x04, 0x2f
        /*0002*/ 	.short	(.L_1 - .L_0)
	.align		4
.L_0:
        /*0004*/ 	.word	index@(_Z15matrix_multiplyIiiEvPKT_S2_PS0_T0_)
        /*0008*/ 	.word	0x00000020


	//----- nvinfo : EIATTR_FRAME_SIZE
	.align		4
.L_1:
        /*000c*/ 	.byte	0x04, 0x11
        /*000e*/ 	.short	(.L_3 - .L_2)
	.align		4
.L_2:
        /*0010*/ 	.word	index@(_Z15matrix_multiplyIiiEvPKT_S2_PS0_T0_)
        /*0014*/ 	.word	0x00000000


	//----- nvinfo : EIATTR_MIN_STACK_SIZE
	.align		4
.L_3:
        /*0018*/ 	.byte	0x04, 0x12
        /*001a*/ 	.short	(.L_5 - .L_4)
	.align		4
.L_4:
        /*001c*/ 	.word	index@(_Z15matrix_multiplyIiiEvPKT_S2_PS0_T0_)
        /*0020*/ 	.word	0x00000000
.L_5:


//--------------------- .nv.compat                --------------------------
	.section	.nv.compat,"",@"SHT_CUDA_COMPAT_INFO"
	.align	4
        /*0000*/ 	.byte	0x02, 0x09, 0x00, 0x00, 0x02, 0x02, 0x01, 0x00, 0x02, 0x05, 0x05, 0x00, 0x03, 0x07, 0x01, 0x01
        /*0010*/ 	.byte	0x02, 0x03, 0x00, 0x00, 0x02, 0x06, 0x01, 0x00, 0x04, 0x0b, 0x08, 0x00, 0x09, 0x00, 0x00, 0x00
        /*0020*/ 	.byte	0x00, 0x00, 0x00, 0x00


//--------------------- .nv.info._Z15matrix_multiplyIiiEvPKT_S2_PS0_T0_ --------------------------
	.section	.nv.info._Z15matrix_multiplyIiiEvPKT_S2_PS0_T0_,"",@"SHT_CUDA_INFO"
	.sectionflags	@""
	.align	4


	//----- nvinfo : EIATTR_CUDA_API_VERSION
	.align		4
        /*0000*/ 	.byte	0x04, 0x37
        /*0002*/ 	.short	(.L_7 - .L_6)
.L_6:
        /*0004*/ 	.word	0x00000082


	//----- nvinfo : EIATTR_KPARAM_INFO
	.align		4
.L_7:
        /*0008*/ 	.byte	0x04, 0x17
        /*000a*/ 	.short	(.L_9 - .L_8)
.L_8:
        /*000c*/ 	.word	0x00000000
        /*0010*/ 	.short	0x0003
        /*0012*/ 	.short	0x0018
        /*0014*/ 	.byte	0x00, 0xf0, 0x11, 0x00


	//----- nvinfo : EIATTR_KPARAM_INFO
	.align		4
.L_9:
        /*0018*/ 	.byte	0x04, 0x17
        /*001a*/ 	.short	(.L_11 - .L_10)
.L_10:
        /*001c*/ 	.word	0x00000000
        /*0020*/ 	.short	0x0002
        /*0022*/ 	.short	0x0010
        /*0024*/ 	.byte	0x00, 0xf5, 0x21, 0x00


	//----- nvinfo : EIATTR_KPARAM_INFO
	.align		4
.L_11:
        /*0028*/ 	.byte	0x04, 0x17
        /*002a*/ 	.short	(.L_13 - .L_12)
.L_12:
        /*002c*/ 	.word	0x00000000
        /*0030*/ 	.short	0x0001
        /*0032*/ 	.short	0x0008
        /*0034*/ 	.byte	0x00, 0xf5, 0x21, 0x00


	//----- nvinfo : EIATTR_KPARAM_INFO
	.align		4
.L_13:
        /*0038*/ 	.byte	0x04, 0x17
        /*003a*/ 	.short	(.L_15 - .L_14)
.L_14:
        /*003c*/ 	.word	0x00000000
        /*0040*/ 	.short	0x0000
        /*0042*/ 	.short	0x0000
        /*0044*/ 	.byte	0x00, 0xf5, 0x21, 0x00


	//----- nvinfo : EIATTR_SPARSE_MMA_MASK
	.align		4
.L_15:
        /*0048*/ 	.byte	0x03, 0x50
        /*004a*/ 	.short	0x0000


	//----- nvinfo : EIATTR_MAXREG_COUNT
	.align		4
        /*004c*/ 	.byte	0x03, 0x1b
        /*004e*/ 	.short	0x00ff


	//----- nvinfo : EIATTR_MERCURY_ISA_VERSION
	.align		4
        /*0050*/ 	.byte	0x03, 0x5f
        /*0052*/ 	.short	0x0101


	//----- nvinfo : EIATTR_VRC_CTA_INIT_COUNT
	.align		4
        /*0054*/ 	.byte	0x02, 0x4a
	.zero		1
	.zero		1


	//----- nvinfo : EIATTR_EXIT_INSTR_OFFSETS
	.align		4
        /*0058*/ 	.byte	0x04, 0x1c
        /*005a*/ 	.short	(.L_17 - .L_16)


	//   ....[0]....
.L_16:
        /*005c*/ 	.word	0x00000a40


	//----- nvinfo : EIATTR_CBANK_PARAM_SIZE
	.align		4
.L_17:
        /*0060*/ 	.byte	0x03, 0x19
        /*0062*/ 	.short	0x001c


	//----- nvinfo : EIATTR_PARAM_CBANK
	.align		4
        /*0064*/ 	.byte	0x04, 0x0a
        /*0066*/ 	.short	(.L_19 - .L_18)
	.align		4
.L_18:
        /*0068*/ 	.word	index@(.nv.constant0._Z15matrix_multiplyIiiEvPKT_S2_PS0_T0_)
        /*006c*/ 	.short	0x0380
        /*006e*/ 	.short	0x001c


	//----- nvinfo : EIATTR_SW_WAR
	.align		4
.L_19:
        /*0070*/ 	.byte	0x04, 0x36
        /*0072*/ 	.short	(.L_21 - .L_20)
.L_20:
        /*0074*/ 	.word	0x00000008
.L_21:


//--------------------- .nv.callgraph             --------------------------
	.section	.nv.callgraph,"",@"SHT_CUDA_CALLGRAPH"
	.align	4
	.sectionentsize	8
	.align		4
        /*0000*/ 	.word	0x00000000
	.align		4
        /*0004*/ 	.word	0xffffffff
	.align		4
        /*0008*/ 	.word	0x00000000
	.align		4
        /*000c*/ 	.word	0xfffffffe
	.align		4
        /*0010*/ 	.word	0x00000000
	.align		4
        /*0014*/ 	.word	0xfffffffd
	.align		4
        /*0018*/ 	.word	0x00000000
	.align		4
        /*001c*/ 	.word	0xfffffffc


//--------------------- .text._Z15matrix_multiplyIiiEvPKT_S2_PS0_T0_ --------------------------
	.section	.text._Z15matrix_multiplyIiiEvPKT_S2_PS0_T0_,"ax",@progbits
	.align	128
        .global         _Z15matrix_multiplyIiiEvPKT_S2_PS0_T0_
        .type           _Z15matrix_multiplyIiiEvPKT_S2_PS0_T0_,@function
        .size           _Z15matrix_multiplyIiiEvPKT_S2_PS0_T0_,(.L_x_5 - _Z15matrix_multiplyIiiEvPKT_S2_PS0_T0_)
        .other          _Z15matrix_multiplyIiiEvPKT_S2_PS0_T0_,@"STO_CUDA_ENTRY STV_DEFAULT"
_Z15matrix_multiplyIiiEvPKT_S2_PS0_T0_:
.text._Z15matrix_multiplyIiiEvPKT_S2_PS0_T0_:
[----:B------:R-:W-:Y:S08]  /*0000*/  LDC R1, c[0x0][0x37c] ;  /* 0x0000df00ff017b82 */ /* 0x000ff00000000800 */
[----:B------:R-:W0:Y:S01]  /*0010*/  LDC R0, c[0x0][0x398] ;  /* 0x0000e600ff007b82 */ /* 0x000e220000000800 */
[----:B------:R-:W1:Y:S01]  /*0020*/  S2R R3, SR_TID.Y ;  /* 0x0000000000037919 */ /* 0x000e620000002200 */
[----:B------:R-:W2:Y:S01]  /*0030*/  LDCU.64 UR6, c[0x0][0x358] ;  /* 0x00006b00ff0677ac */ /* 0x000ea20008000a00 */
[----:B------:R-:W-:Y:S01]  /*0040*/  HFMA2 R26, -RZ, RZ, 0, 0 ;  /* 0x00000000ff1a7431 */ /* 0x000fe200000001ff */
[----:B------:R-:W3:Y:S04]  /*0050*/  S2R R7, SR_TID.X ;  /* 0x0000000000077919 */ /* 0x000ee80000002100 */
[----:B------:R-:W4:Y:S08]  /*0060*/  S2UR UR4, SR_CTAID.X ;  /* 0x00000000000479c3 */ /* 0x000f300000002500 */
[----:B------:R-:W1:Y:S01]  /*0070*/  LDC R2, c[0x0][0x364] ;  /* 0x0000d900ff027b82 */ /* 0x000e620000000800 */
[----:B------:R-:W4:Y:S07]  /*0080*/  LDCU UR5, c[0x0][0x360] ;  /* 0x00006c00ff0577ac */ /* 0x000f2e0008000800 */
[----:B------:R-:W1:Y:S01]  /*0090*/  S2UR UR8, SR_CTAID.Y ;  /* 0x00000000000879c3 */ /* 0x000e620000002600 */
[----:B0-----:R-:W-:Y:S01]  /*00a0*/  ISETP.GE.AND P0, PT, R0, 0x1, PT ;  /* 0x000000010000780c */ /* 0x001fe20003f06270 */
[----:B----4-:R-:W-:-:S06]  /*00b0*/  UIMAD UR4, UR4, UR5, URZ ;  /* 0x00000005040472a4 */ /* 0x010fcc000f8e02ff */
[----:B---3--:R-:W-:Y:S01]  /*00c0*/  IADD3 R4, PT, PT, R7, UR4, RZ ;  /* 0x0000000407047c10 */ /* 0x008fe2000fffe0ff */
[----:B-1----:R-:W-:-:S05]  /*00d0*/  IMAD R2, R2, UR8, R3 ;  /* 0x0000000802027c24 */ /* 0x002fca000f8e0203 */
[----:B--2---:R-:W-:Y:S05]  /*00e0*/  @!P0 BRA `(.L_x_0) ;  /* 0x0000000800448947 */ /* 0x004fea0003800000 */
[C---:B------:R-:W-:Y:S02]  /*00f0*/  ISETP.GE.U32.AND P1, PT, R0.reuse, 0x8, PT ;  /* 0x000000080000780c */ /* 0x040fe40003f26070 */
[----:B------:R-:W-:Y:S02]  /*0100*/  LOP3.LUT R5, R0, 0x7, RZ, 0xc0, !PT ;  /* 0x0000000700057812 */ /* 0x000fe400078ec0ff */
[----:B------:R-:W-:Y:S02]  /*0110*/  MOV R6, RZ ;  /* 0x000000ff00067202 */ /* 0x000fe40000000f00 */
[----:B------:R-:W-:Y:S02]  /*0120*/  ISETP.NE.AND P0, PT, R5, RZ, PT ;  /* 0x000000ff0500720c */ /* 0x000fe40003f05270 */
[----:B------:R-:W-:-:S05]  /*0130*/  MOV R26, RZ ;  /* 0x000000ff001a7202 */ /* 0x000fca0000000f00 */
[----:B------:R-:W-:Y:S06]  /*0140*/  @!P1 BRA `(.L_x_1) ;  /* 0x0000000400249947 */ /* 0x000fec0003800000 */
[C---:B------:R-:W-:Y:S01]  /*0150*/  LOP3.LUT R6, R0.reuse, 0x7ffffff8, RZ, 0xc0, !PT ;  /* 0x7ffffff800067812 */ /* 0x040fe200078ec0ff */
[C-C-:B------:R-:W-:Y:S01]  /*0160*/  IMAD R8, R0.reuse, 0x3, R4.reuse ;  /* 0x0000000300087824 */ /* 0x140fe200078e0204 */
[C---:B------:R-:W-:Y:S01]  /*0170*/  IADD3 R3, PT, PT, R0.reuse, UR4, R7 ;  /* 0x0000000400037c10 */ /* 0x040fe2000fffe007 */
[C-C-:B------:R-:W-:Y:S01]  /*0180*/  IMAD R10, R0.reuse, 0x5, R4.reuse ;  /* 0x00000005000a7824 */ /* 0x140fe200078e0204 */
[CC--:B------:R-:W-:Y:S01]  /*0190*/  LEA R7, R0.reuse, R4.reuse, 0x1 ;  /* 0x0000000400077211 */ /* 0x0c0fe200078e08ff */
[C-C-:B------:R-:W-:Y:S01]  /*01a0*/  IMAD R11, R0.reuse, 0x6, R4.reuse ;  /* 0x00000006000b7824 */ /* 0x140fe200078e0204 */
[C---:B------:R-:W-:Y:S01]  /*01b0*/  LEA R9, R0.reuse, R4, 0x2 ;  /* 0x0000000400097211 */ /* 0x040fe200078e10ff */
[----:B------:R-:W-:Y:S01]  /*01c0*/  IMAD R18, R0, 0x7, R4 ;  /* 0x0000000700127824 */ /* 0x000fe200078e0204 */
[----:B------:R-:W-:Y:S01]  /*01d0*/  MOV R26, RZ ;  /* 0x000000ff001a7202 */ /* 0x000fe20000000f00 */
[----:B------:R-:W-:Y:S01]  /*01e0*/  IMAD R20, R2, R0, 0x3 ;  /* 0x0000000302147424 */ /* 0x000fe200078e0200 */
[----:B------:R-:W-:-:S02]  /*01f0*/  MOV R19, R4 ;  /* 0x0000000400137202 */ /* 0x000fc40000000f00 */
[----:B------:R-:W-:-:S07]  /*0200*/  IADD3 R21, PT, PT, -R6, RZ, RZ ;  /* 0x000000ff06157210 */ /* 0x000fce0007ffe1ff */
.L_x_2:
[----:B------:R-:W0:Y:S01]  /*0210*/  LDC.64 R12, c[0x0][0x380] ;  /* 0x0000e000ff0c7b82 */ /* 0x000e220000000a00 */
[C---:B------:R-:W-:Y:S02]  /*0220*/  IADD3 R25, PT, PT, R20.reuse, -0x3, RZ ;  /* 0xfffffffd14197810 */ /* 0x040fe40007ffe0ff */
[----:B------:R-:W-:-:S05]  /*0230*/  IADD3 R23, PT, PT, R20, -0x2, RZ ;  /* 0xfffffffe14177810 */ /* 0x000fca0007ffe0ff */
[----:B------:R-:W1:Y:S01]  /*0240*/  LDC.64 R14, c[0x0][0x388] ;  /* 0x0000e200ff0e7b82 */ /* 0x000e620000000a00 */
[----:B0-----:R-:W-:-:S04]  /*0250*/  IMAD.WIDE.U32 R24, R25, 0x4, R12 ;  /* 0x0000000419187825 */ /* 0x001fc800078e000c */
[----:B------:R-:W-:Y:S02]  /*0260*/  IMAD.WIDE.U32 R22, R23, 0x4, R12 ;  /* 0x0000000417167825 */ /* 0x000fe400078e000c */
[----:B------:R-:W2:Y:S02]  /*0270*/  LDG.E R25, desc[UR6][R24.64] ;  /* 0x0000000618197981 */ /* 0x000ea4000c1e1900 */
[--C-:B-1----:R-:W-:Y:S02]  /*0280*/  IMAD.WIDE.U32 R16, R19, 0x4, R14.reuse ;  /* 0x0000000413107825 */ /* 0x102fe400078e000e */
[----:B------:R-:W3:Y:S04]  /*0290*/  LDG.E R27, desc[UR6][R22.64] ;  /* 0x00000006161b7981 */ /* 0x000ee8000c1e1900 */
[----:B------:R0:W2:Y:S02]  /*02a0*/  LDG.E R29, desc[UR6][R16.64] ;  /* 0x00000006101d7981 */ /* 0x0000a4000c1e1900 */
[----:B0-----:R-:W-:-:S05]  /*02b0*/  IMAD.WIDE.U32 R16, R3, 0x4, R14 ;  /* 0x0000000403107825 */ /* 0x001fca00078e000e */
[----:B------:R0:W3:Y:S01]  /*02c0*/  LDG.E R28, desc[UR6][R16.64] ;  /* 0x00000006101c7981 */ /* 0x0000e2000c1e1900 */
[----:B------:R-:W-:-:S05]  /*02d0*/  IADD3 R23, PT, PT, R20, -0x1, RZ ;  /* 0xffffffff14177810 */ /* 0x000fca0007ffe0ff */
[----:B------:R-:W-:-:S04]  /*02e0*/  IMAD.WIDE.U32 R22, R23, 0x4, R12 ;  /* 0x0000000417167825 */ /* 0x000fc800078e000c */
[----:B0-----:R-:W-:-:S04]  /*02f0*/  IMAD.WIDE.U32 R16, R7, 0x4, R14 ;  /* 0x0000000407107825 */ /* 0x001fc800078e000e */
[----:B--2---:R-:W-:Y:S02]  /*0300*/  IMAD R29, R25, R29, R26 ;  /* 0x0000001d191d7224 */ /* 0x004fe400078e021a */
[----:B------:R0:W2:Y:S04]  /*0310*/  LDG.E R26, desc[UR6][R22.64] ;  /* 0x00000006161a7981 */ /* 0x0000a8000c1e1900 */
[----:B------:R1:W2:Y:S01]  /*0320*/  LDG.E R25, desc[UR6][R16.64] ;  /* 0x0000000610197981 */ /* 0x0002a2000c1e1900 */
[----:B0-----:R-:W-:-:S04]  /*0330*/  IMAD.WIDE.U32 R22, R20, 0x4, R12 ;  /* 0x0000000414167825 */ /* 0x001fc800078e000c */
[----:B-1----:R-:W-:Y:S01]  /*0340*/  IMAD.WIDE.U32 R16, R8, 0x4, R14 ;  /* 0x0000000408107825 */ /* 0x002fe200078e000e */
[----:B------:R-:W4:Y:S03]  /*0350*/  LDG.E R24, desc[UR6][R22.64] ;  /* 0x0000000616187981 */ /* 0x000f26000c1e1900 */
[----:B---3--:R-:W-:Y:S02]  /*0360*/  IMAD R27, R27, R28, R29 ;  /* 0x0000001c1b1b7224 */ /* 0x008fe400078e021d */
[----:B------:R0:W4:Y:S01]  /*0370*/  LDG.E R28, desc[UR6][R16.64] ;  /* 0x00000006101c7981 */ /* 0x000122000c1e1900 */
[----:B------:R-:W-:-:S05]  /*0380*/  IADD3 R29, PT, PT, R20, 0x2, RZ ;  /* 0x00000002141d7810 */ /* 0x000fca0007ffe0ff */
[----:B0-----:R-:W-:Y:S01]  /*0390*/  IMAD.WIDE.U32 R16, R29, 0x4, R12 ;  /* 0x000000041d107825 */ /* 0x001fe200078e000c */
[----:B------:R-:W-:-:S04]  /*03a0*/  IADD3 R29, PT, PT, R20, 0x3, RZ ;  /* 0x00000003141d7810 */ /* 0x000fc80007ffe0ff */
[----:B------:R0:W3:Y:S02]  /*03b0*/  LDG.E R23, desc[UR6][R16.64] ;  /* 0x0000000610177981 */ /* 0x0000e4000c1e1900 */
[----:B0-----:R-:W-:-:S04]  /*03c0*/  IMAD.WIDE.U32 R16, R10, 0x4, R14 ;  /* 0x000000040a107825 */ /* 0x001fc800078e000e */
[----:B--2---:R-:W-:Y:S01]  /*03d0*/  IMAD R25, R26, R25, R27 ;  /* 0x000000191a197224 */ /* 0x004fe200078e021b */
[----:B------:R-:W-:-:S03]  /*03e0*/  IADD3 R27, PT, PT, R20, 0x1, RZ ;  /* 0x00000001141b7810 */ /* 0x000fc60007ffe0ff */
[----:B----4-:R-:W-:Y:S02]  /*03f0*/  IMAD R22, R24, R28, R25 ;  /* 0x0000001c18167224 */ /* 0x010fe400078e0219 */
[----:B------:R-:W-:-:S06]  /*0400*/  IMAD.WIDE.U32 R24, R27, 0x4, R12 ;  /* 0x000000041b187825 */ /* 0x000fcc00078e000c */
[----:B------:R-:W2:Y:S01]  /*0410*/  LDG.E R25, desc[UR6][R24.64] ;  /* 0x0000000618197981 */ /* 0x000ea2000c1e1900 */
[----:B------:R-:W-:-:S06]  /*0420*/  IMAD.WIDE.U32 R26, R9, 0x4, R14 ;  /* 0x00000004091a7825 */ /* 0x000fcc00078e000e */
[----:B------:R-:W2:Y:S04]  /*0430*/  LDG.E R26, desc[UR6][R26.64] ;  /* 0x000000061a1a7981 */ /* 0x000ea8000c1e1900 */
[----:B------:R0:W3:Y:S02]  /*0440*/  LDG.E R24, desc[UR6][R16.64] ;  /* 0x0000000610187981 */ /* 0x0000e4000c1e1900 */
[----:B0-----:R-:W-:Y:S01]  /*0450*/  IMAD.WIDE.U32 R16, R29, 0x4, R12 ;  /* 0x000000041d107825 */ /* 0x001fe200078e000c */
[----:B------:R-:W-:-:S05]  /*0460*/  IADD3 R29, PT, PT, R20, 0x4, RZ ;  /* 0x00000004141d7810 */ /* 0x000fca0007ffe0ff */
[----:B------:R-:W-:Y:S01]  /*0470*/  IMAD.WIDE.U32 R12, R29, 0x4, R12 ;  /* 0x000000041d0c7825 */ /* 0x000fe200078e000c */
[----:B------:R-:W4:Y:S04]  /*0480*/  LDG.E R16, desc[UR6][R16.64] ;  /* 0x0000000610107981 */ /* 0x000f28000c1e1900 */
[----:B------:R0:W5:Y:S02]  /*0490*/  LDG.E R28, desc[UR6][R12.64] ;  /* 0x000000060c1c7981 */ /* 0x000164000c1e1900 */
[----:B0-----:R-:W-:-:S04]  /*04a0*/  IMAD.WIDE.U32 R12, R11, 0x4, R14 ;  /* 0x000000040b0c7825 */ /* 0x001fc800078e000e */
[----:B------:R-:W-:Y:S01]  /*04b0*/  IMAD.WIDE.U32 R14, R18, 0x4, R14 ;  /* 0x00000004120e7825 */ /* 0x000fe200078e000e */
[----:B------:R-:W4:Y:S05]  /*04c0*/  LDG.E R29, desc[UR6][R12.64] ;  /* 0x000000060c1d7981 */ /* 0x000f2a000c1e1900 */
[----:B------:R-:W5:Y:S01]  /*04d0*/  LDG.E R14, desc[UR6][R14.64] ;  /* 0x000000060e0e7981 */ /* 0x000f62000c1e1900 */
[----:B------:R-:W-:-:S04]  /*04e0*/  IADD3 R21, PT, PT, R21, 0x8, RZ ;  /* 0x0000000815157810 */ /* 0x000fc80007ffe0ff */
[----:B------:R-:W-:Y:S02]  /*04f0*/  ISETP.NE.AND P1, PT, R21, RZ, PT ;  /* 0x000000ff1500720c */ /* 0x000fe40003f25270 */
[----:B------:R-:W-:Y:S02]  /*0500*/  IADD3 R20, PT, PT, R20, 0x8, RZ ;  /* 0x0000000814147810 */ /* 0x000fe40007ffe0ff */
[C---:B------:R-:W-:Y:S02]  /*0510*/  LEA R3, R0.reuse, R3, 0x3 ;  /* 0x0000000300037211 */ /* 0x040fe400078e18ff */
[C---:B------:R-:W-:Y:S02]  /*0520*/  LEA R7, R0.reuse, R7, 0x3 ;  /* 0x0000000700077211 */ /* 0x040fe400078e18ff */
[C---:B------:R-:W-:Y:S02]  /*0530*/  LEA R8, R0.reuse, R8, 0x3 ;  /* 0x0000000800087211 */ /* 0x040fe400078e18ff */
[----:B------:R-:W-:-:S02]  /*0540*/  LEA R9, R0, R9, 0x3 ;  /* 0x0000000900097211 */ /* 0x000fc400078e18ff */
[C---:B------:R-:W-:Y:S02]  /*0550*/  LEA R10, R0.reuse, R10, 0x3 ;  /* 0x0000000a000a7211 */ /* 0x040fe400078e18ff */
[C---:B------:R-:W-:Y:S02]  /*0560*/  LEA R11, R0.reuse, R11, 0x3 ;  /* 0x0000000b000b7211 */ /* 0x040fe400078e18ff */
[C---:B------:R-:W-:Y:S02]  /*0570*/  LEA R18, R0.reuse, R18, 0x3 ;  /* 0x0000001200127211 */ /* 0x040fe400078e18ff */
[----:B------:R-:W-:Y:S01]  /*0580*/  LEA R19, R0, R19, 0x3 ;  /* 0x0000001300137211 */ /* 0x000fe200078e18ff */
[----:B--2---:R-:W-:-:S04]  /*0590*/  IMAD R22, R25, R26, R22 ;  /* 0x0000001a19167224 */ /* 0x004fc800078e0216 */
[----:B---3--:R-:W-:-:S04]  /*05a0*/  IMAD R22, R23, R24, R22 ;  /* 0x0000001817167224 */ /* 0x008fc800078e0216 */
[----:B----4-:R-:W-:-:S04]  /*05b0*/  IMAD R29, R16, R29, R22 ;  /* 0x0000001d101d7224 */ /* 0x010fc800078e0216 */
[----:B-----5:R-:W-:Y:S01]  /*05c0*/  IMAD R26, R28, R14, R29 ;  /* 0x0000000e1c1a7224 */ /* 0x020fe200078e021d */
[----:B------:R-:W-:Y:S06]  /*05d0*/  @P1 BRA `(.L_x_2) ;  /* 0xfffffffc000c1947 */ /* 0x000fec000383ffff */
.L_x_1:
[----:B------:R-:W-:Y:S05]  /*05e0*/  @!P0 BRA `(.L_x_0) ;  /* 0x0000000400048947 */ /* 0x000fea0003800000 */
[----:B------:R-:W-:Y:S02]  /*05f0*/  ISETP.GE.U32.AND P0, PT, R5, 0x4, PT ;  /* 0x000000040500780c */ /* 0x000fe40003f06070 */
[----:B------:R-:W-:-:S04]  /*0600*/  LOP3.LUT R7, R0, 0x3, RZ, 0xc0, !PT ;  /* 0x0000000300077812 */ /* 0x000fc800078ec0ff */
[----:B------:R-:W-:-:S07]  /*0610*/  ISETP.NE.AND P1, PT, R7, RZ, PT ;  /* 0x000000ff0700720c */ /* 0x000fce0003f25270 */
[----:B------:R-:W-:Y:S06]  /*0620*/  @!P0 BRA `(.L_x_3) ;  /* 0x00000000007c8947 */ /* 0x000fec0003800000 */
[----:B------:R-:W0:Y:S01]  /*0630*/  LDC.64 R8, c[0x0][0x388] ;  /* 0x0000e200ff087b82 */ /* 0x000e220000000a00 */
[-C--:B------:R-:W-:Y:S02]  /*0640*/  IMAD R5, R2, R0.reuse, R6 ;  /* 0x0000000002057224 */ /* 0x080fe400078e0206 */
[----:B------:R-:W-:-:S03]  /*0650*/  IMAD R13, R6, R0, R4 ;  /* 0x00000000060d7224 */ /* 0x000fc600078e0204 */
[C---:B------:R-:W-:Y:S02]  /*0660*/  IADD3 R21, PT, PT, R5.reuse, 0x1, RZ ;  /* 0x0000000105157810 */ /* 0x040fe40007ffe0ff */
[----:B------:R-:W1:Y:S01]  /*0670*/  LDC.64 R10, c[0x0][0x380] ;  /* 0x0000e000ff0a7b82 */ /* 0x000e620000000a00 */
[----:B------:R-:W-:Y:S01]  /*0680*/  IADD3 R15, PT, PT, R5, 0x2, RZ ;  /* 0x00000002050f7810 */ /* 0x000fe20007ffe0ff */
[C---:B0-----:R-:W-:Y:S01]  /*0690*/  IMAD.WIDE.U32 R18, R13.reuse, 0x4, R8 ;  /* 0x000000040d127825 */ /* 0x041fe200078e0008 */
[----:B------:R-:W-:-:S04]  /*06a0*/  IADD3 R13, PT, PT, R13, R0, RZ ;  /* 0x000000000d0d7210 */ /* 0x000fc80007ffe0ff */
[-C--:B------:R-:W-:Y:S01]  /*06b0*/  IADD3 R25, PT, PT, R13, R0.reuse, RZ ;  /* 0x000000000d197210 */ /* 0x080fe20007ffe0ff */
[--C-:B-1----:R-:W-:Y:S01]  /*06c0*/  IMAD.WIDE.U32 R22, R5, 0x4, R10.reuse ;  /* 0x0000000405167825 */ /* 0x102fe200078e000a */
[----:B------:R-:W2:Y:S03]  /*06d0*/  LDG.E R18, desc[UR6][R18.64] ;  /* 0x0000000612127981 */ /* 0x000ea6000c1e1900 */
[----:B------:R-:W-:Y:S01]  /*06e0*/  IMAD.WIDE.U32 R20, R21, 0x4, R10 ;  /* 0x0000000415147825 */ /* 0x000fe200078e000a */
[----:B------:R-:W2:Y:S03]  /*06f0*/  LDG.E R3, desc[UR6][R22.64] ;  /* 0x0000000616037981 */ /* 0x000ea6000c1e1900 */
[----:B------:R-:W-:Y:S01]  /*0700*/  IMAD.WIDE.U32 R16, R13, 0x4, R8 ;  /* 0x000000040d107825 */ /* 0x000fe200078e0008 */
[----:B------:R-:W-:Y:S01]  /*0710*/  IADD3 R5, PT, PT, R5, 0x3, RZ ;  /* 0x0000000305057810 */ /* 0x000fe20007ffe0ff */
[----:B------:R-:W3:Y:S01]  /*0720*/  LDG.E R20, desc[UR6][R20.64] ;  /* 0x0000000614147981 */ /* 0x000ee2000c1e1900 */
[----:B------:R-:W-:Y:S01]  /*0730*/  IADD3 R27, PT, PT, R25, R0, RZ ;  /* 0x00000000191b7210 */ /* 0x000fe20007ffe0ff */
[----:B------:R-:W-:-:S02]  /*0740*/  IMAD.WIDE.U32 R14, R15, 0x4, R10 ;  /* 0x000000040f0e7825 */ /* 0x000fc400078e000a */
[----:B------:R-:W3:Y:S02]  /*0750*/  LDG.E R16, desc[UR6][R16.64] ;  /* 0x0000000610107981 */ /* 0x000ee4000c1e1900 */
[----:B------:R-:W-:Y:S02]  /*0760*/  IMAD.WIDE.U32 R12, R25, 0x4, R8 ;  /* 0x00000004190c7825 */ /* 0x000fe400078e0008 */
[----:B------:R-:W4:Y:S02]  /*0770*/  LDG.E R14, desc[UR6][R14.64] ;  /* 0x000000060e0e7981 */ /* 0x000f24000c1e1900 */
[----:B------:R-:W-:Y:S02]  /*0780*/  IMAD.WIDE.U32 R10, R5, 0x4, R10 ;  /* 0x00000004050a7825 */ /* 0x000fe400078e000a */
[----:B------:R-:W4:Y:S02]  /*0790*/  LDG.E R12, desc[UR6][R12.64] ;  /* 0x000000060c0c7981 */ /* 0x000f24000c1e1900 */
[----:B------:R-:W-:-:S02]  /*07a0*/  IMAD.WIDE.U32 R8, R27, 0x4, R8 ;  /* 0x000000041b087825 */ /* 0x000fc400078e0008 */
[----:B------:R-:W5:Y:S04]  /*07b0*/  LDG.E R10, desc[UR6][R10.64] ;  /* 0x000000060a0a7981 */ /* 0x000f68000c1e1900 */
[----:B------:R-:W5:Y:S01]  /*07c0*/  LDG.E R8, desc[UR6][R8.64] ;  /* 0x0000000608087981 */ /* 0x000f62000c1e1900 */
[----:B------:R-:W-:Y:S01]  /*07d0*/  IADD3 R6, PT, PT, R6, 0x4, RZ ;  /* 0x0000000406067810 */ /* 0x000fe20007ffe0ff */
[----:B--2---:R-:W-:-:S04]  /*07e0*/  IMAD R3, R3, R18, R26 ;  /* 0x0000001203037224 */ /* 0x004fc800078e021a */
[----:B---3--:R-:W-:-:S04]  /*07f0*/  IMAD R3, R20, R16, R3 ;  /* 0x0000001014037224 */ /* 0x008fc800078e0203 */
[----:B----4-:R-:W-:-:S04]  /*0800*/  IMAD R3, R14, R12, R3 ;  /* 0x0000000c0e037224 */ /* 0x010fc800078e0203 */
[----:B-----5:R-:W-:-:S07]  /*0810*/  IMAD R26, R10, R8, R3 ;  /* 0x000000080a1a7224 */ /* 0x020fce00078e0203 */
.L_x_3:
[----:B------:R-:W-:Y:S05]  /*0820*/  @!P1 BRA `(.L_x_0) ;  /* 0x0000000000749947 */ /* 0x000fea0003800000 */
[----:B------:R-:W0:Y:S01]  /*0830*/  LDC.64 R12, c[0x0][0x388] ;  /* 0x0000e200ff0c7b82 */ /* 0x000e220000000a00 */
[----:B------:R-:W-:Y:S02]  /*0840*/  ISETP.NE.AND P0, PT, R7, 0x1, PT ;  /* 0x000000010700780c */ /* 0x000fe40003f05270 */
[----:B------:R-:W-:-:S04]  /*0850*/  LOP3.LUT R3, R0, 0x1, RZ, 0xc0, !PT ;  /* 0x0000000100037812 */ /* 0x000fc800078ec0ff */
[----:B------:R-:W-:Y:S01]  /*0860*/  ISETP.NE.U32.AND P1, PT, R3, 0x1, PT ;  /* 0x000000010300780c */ /* 0x000fe20003f25070 */
[----:B------:R-:W1:Y:S06]  /*0870*/  LDC.64 R16, c[0x0][0x380] ;  /* 0x0000e000ff107b82 */ /* 0x000e6c0000000a00 */
[-C--:B------:R-:W-:Y:S02]  /*0880*/  @P0 IMAD R3, R2, R0.reuse, R6 ;  /* 0x0000000002030224 */ /* 0x080fe400078e0206 */
[----:B------:R-:W2:Y:S01]  /*0890*/  LDC.64 R10, c[0x0][0x380] ;  /* 0x0000e000ff0a7b82 */ /* 0x000ea20000000a00 */
[C---:B------:R-:W-:Y:S01]  /*08a0*/  @P0 IMAD R15, R6.reuse, R0, R4 ;  /* 0x00000000060f0224 */ /* 0x040fe200078e0204 */
[----:B------:R-:W-:-:S02]  /*08b0*/  @P0 IADD3 R6, PT, PT, R6, 0x2, RZ ;  /* 0x0000000206060810 */ /* 0x000fc40007ffe0ff */
[----:B------:R-:W-:Y:S02]  /*08c0*/  @P0 IADD3 R5, PT, PT, R3, 0x1, RZ ;  /* 0x0000000103050810 */ /* 0x000fe40007ffe0ff */
[C---:B------:R-:W-:Y:S02]  /*08d0*/  @P0 IADD3 R7, PT, PT, R15.reuse, R0, RZ ;  /* 0x000000000f070210 */ /* 0x040fe40007ffe0ff */
[----:B------:R-:W3:Y:S01]  /*08e0*/  LDC.64 R8, c[0x0][0x388] ;  /* 0x0000e200ff087b82 */ /* 0x000ee20000000a00 */
[----:B0-----:R-:W-:-:S04]  /*08f0*/  @P0 IMAD.WIDE.U32 R14, R15, 0x4, R12 ;  /* 0x000000040f0e0825 */ /* 0x001fc800078e000c */
[----:B------:R-:W-:Y:S02]  /*0900*/  @P0 IMAD.WIDE.U32 R12, R7, 0x4, R12 ;  /* 0x00000004070c0825 */ /* 0x000fe400078e000c */
[----:B------:R-:W4:Y:S02]  /*0910*/  @P0 LDG.E R14, desc[UR6][R14.64] ;  /* 0x000000060e0e0981 */ /* 0x000f24000c1e1900 */
[--C-:B-1----:R-:W-:Y:S02]  /*0920*/  @P0 IMAD.WIDE.U32 R18, R3, 0x4, R16.reuse ;  /* 0x0000000403120825 */ /* 0x102fe400078e0010 */
[----:B------:R-:W5:Y:S02]  /*0930*/  @P0 LDG.E R12, desc[UR6][R12.64] ;  /* 0x000000060c0c0981 */ /* 0x000f64000c1e1900 */
[----:B------:R-:W-:Y:S02]  /*0940*/  @P0 IMAD.WIDE.U32 R16, R5, 0x4, R16 ;  /* 0x0000000405100825 */ /* 0x000fe400078e0010 */
[----:B------:R-:W4:Y:S02]  /*0950*/  @P0 LDG.E R3, desc[UR6][R18.64] ;  /* 0x0000000612030981 */ /* 0x000f24000c1e1900 */
[----:B------:R-:W-:-:S02]  /*0960*/  @!P1 IMAD R5, R2, R0, R6 ;  /* 0x0000000002059224 */ /* 0x000fc400078e0206 */
[----:B------:R-:W-:Y:S01]  /*0970*/  @!P1 IMAD R7, R6, R0, R4 ;  /* 0x0000000006079224 */ /* 0x000fe200078e0204 */
[----:B------:R-:W5:Y:S01]  /*0980*/  @P0 LDG.E R16, desc[UR6][R16.64] ;  /* 0x0000000610100981 */ /* 0x000f62000c1e1900 */
[----:B--2---:R-:W-:-:S04]  /*0990*/  @!P1 IMAD.WIDE.U32 R10, R5, 0x4, R10 ;  /* 0x00000004050a9825 */ /* 0x004fc800078e000a */
[----:B---3--:R-:W-:Y:S02]  /*09a0*/  @!P1 IMAD.WIDE.U32 R8, R7, 0x4, R8 ;  /* 0x0000000407089825 */ /* 0x008fe400078e0008 */
[----:B------:R-:W2:Y:S04]  /*09b0*/  @!P1 LDG.E R11, desc[UR6][R10.64] ;  /* 0x000000060a0b9981 */ /* 0x000ea8000c1e1900 */
[----:B------:R-:W2:Y:S01]  /*09c0*/  @!P1 LDG.E R8, desc[UR6][R8.64] ;  /* 0x0000000608089981 */ /* 0x000ea2000c1e1900 */
[----:B----4-:R-:W-:-:S04]  /*09d0*/  @P0 IMAD R3, R3, R14, R26 ;  /* 0x0000000e03030224 */ /* 0x010fc800078e021a */
[----:B-----5:R-:W-:-:S04]  /*09e0*/  @P0 IMAD R26, R16, R12, R3 ;  /* 0x0000000c101a0224 */ /* 0x020fc800078e0203 */
[----:B--2---:R-:W-:-:S07]  /*09f0*/  @!P1 IMAD R26, R11, R8, R26 ;  /* 0x000000080b1a9224 */ /* 0x004fce00078e021a */
.L_x_0:
[----:B------:R-:W0:Y:S01]  /*0a00*/  LDC.64 R6, c[0x0][0x390] ;  /* 0x0000e400ff067b82 */ /* 0x000e220000000a00 */
[----:B------:R-:W-:-:S04]  /*0a10*/  IMAD R3, R2, R0, R4 ;  /* 0x0000000002037224 */ /* 0x000fc800078e0204 */
[----:B0-----:R-:W-:-:S05]  /*0a20*/  IMAD.WIDE.U32 R2, R3, 0x4, R6 ;  /* 0x0000000403027825 */ /* 0x001fca00078e0006 */
[----:B------:R-:W-:Y:S01]  /*0a30*/  STG.E desc[UR6][R2.64], R26 ;  /* 0x0000001a02007986 */ /* 0x000fe2000c101906 */
[----:B------:R-:W-:Y:S05]  /*0a40*/  EXIT ;  /* 0x000000000000794d */ /* 0x000fea0003800000 */
.L_x_4:
[----:B------:R-:W-:-:S00]  /*0a50*/  BRA `(.L_x_4) ;  /* 0xfffffffc00fc7947 */ /* 0x000fc0000383ffff */
[----:B------:R-:W-:-:S00]  /*0a60*/  NOP ;  /* 0x0000000000007918 */ /* 0x000fc00000000000 */
        /* <DEDUP_REMOVED lines=9> */
.L_x_5:


//--------------------- .nv.shared.reserved.0     --------------------------
	.section	.nv.shared.reserved.0,"aw",@nobits
	.weak		__nv_reservedSMEM_offset_0_alias
	.size		__nv_reservedSMEM_offset_0_alias, 0, 64
	.other		__nv_reservedSMEM_offset_0_alias,@"STO_CUDA_RESERVED_SHARED STV_DEFAULT"
__nv_reservedSMEM_offset_0_alias:
	.zero		0
	.zero		64


//--------------------- .nv.constant0._Z15matrix_multiplyIiiEvPKT_S2_PS0_T0_ --------------------------
	.section	.nv.constant0._Z15matrix_multiplyIiiEvPKT_S2_PS0_T0_,"a",@progbits
	.sectionflags	@""
	.align	4
.nv.constant0._Z15matrix_multiplyIiiEvPKT_S2_PS0_T0_:
	.zero		924


//--------------------- SYMBOLS --------------------------

	.type		.nv.reservedSmem.offset0,@object
	.size		.nv.reservedSmem.offset0,0x4
